//
// Generated by NVIDIA NVVM Compiler
//
// Compiler Build ID: CL-36424714
// Cuda compilation tools, release 13.0, V13.0.88
// Based on NVVM 20.0.0
//

.version 9.0
.target sm_100
.address_size 64

	// .globl	_Z9kernelcolPiS_S_ii

.visible .entry _Z9kernelcolPiS_S_ii(
	.param .u64 .ptr .align 1 _Z9kernelcolPiS_S_ii_param_0,
	.param .u64 .ptr .align 1 _Z9kernelcolPiS_S_ii_param_1,
	.param .u64 .ptr .align 1 _Z9kernelcolPiS_S_ii_param_2,
	.param .u32 _Z9kernelcolPiS_S_ii_param_3,
	.param .u32 _Z9kernelcolPiS_S_ii_param_4
)
{
	.reg .pred 	%p<19>;
	.reg .b32 	%r<171>;
	.reg .b64 	%rd<95>;

	ld.param.u64 	%rd11, [_Z9kernelcolPiS_S_ii_param_0];
	ld.param.u64 	%rd12, [_Z9kernelcolPiS_S_ii_param_1];
	ld.param.u64 	%rd13, [_Z9kernelcolPiS_S_ii_param_2];
	ld.param.u32 	%r63, [_Z9kernelcolPiS_S_ii_param_3];
	ld.param.u32 	%r64, [_Z9kernelcolPiS_S_ii_param_4];
	cvta.to.global.u64 	%rd1, %rd12;
	cvta.to.global.u64 	%rd2, %rd11;
	cvta.to.global.u64 	%rd3, %rd13;
	mov.u32 	%r1, %tid.x;
	mov.u32 	%r2, %ntid.x;
	setp.lt.s32 	%p1, %r63, 1;
	@%p1 bra 	$L__BB0_26;
	setp.lt.s32 	%p2, %r64, 1;
	@%p2 bra 	$L__BB0_15;
	and.b32  	%r3, %r64, 7;
	add.s32 	%r4, %r3, -1;
	and.b32  	%r5, %r64, 3;
	and.b32  	%r6, %r64, 2147483640;
	and.b32  	%r7, %r64, 1;
	neg.s32 	%r8, %r6;
	add.s32 	%r9, %r1, %r2;
	shl.b32 	%r10, %r2, 3;
	shl.b32 	%r88, %r2, 1;
	add.s32 	%r11, %r1, %r88;
	mad.lo.s32 	%r12, %r2, 3, %r1;
	shl.b32 	%r89, %r2, 2;
	add.s32 	%r13, %r1, %r89;
	mad.lo.s32 	%r14, %r2, 5, %r1;
	mad.lo.s32 	%r15, %r2, 6, %r1;
	mad.lo.s32 	%r16, %r2, 7, %r1;
	mul.wide.u32 	%rd44, %r1, 4;
	add.s64 	%rd4, %rd1, %rd44;
	mul.wide.u32 	%rd5, %r2, 32;
	mov.b32 	%r147, 0;
$L__BB0_3:
	setp.lt.u32 	%p11, %r64, 8;
	mul.lo.s32 	%r18, %r147, %r64;
	mov.b32 	%r161, 0;
	mov.u32 	%r166, %r161;
	@%p11 bra 	$L__BB0_6;
	mul.wide.u32 	%rd45, %r18, 4;
	add.s64 	%rd46, %rd2, %rd45;
	add.s64 	%rd93, %rd46, 16;
	mov.b32 	%r166, 0;
	mov.u64 	%rd94, %rd4;
	mov.u32 	%r148, %r16;
	mov.u32 	%r149, %r15;
	mov.u32 	%r150, %r14;
	mov.u32 	%r151, %r13;
	mov.u32 	%r152, %r12;
	mov.u32 	%r153, %r11;
	mov.u32 	%r154, %r9;
	mov.u32 	%r155, %r8;
$L__BB0_5:
	.pragma "nounroll";
	ld.global.u32 	%r93, [%rd93+-16];
	ld.global.u32 	%r94, [%rd94];
	mad.lo.s32 	%r95, %r94, %r93, %r166;
	ld.global.u32 	%r96, [%rd93+-12];
	mul.wide.u32 	%rd47, %r154, 4;
	add.s64 	%rd48, %rd1, %rd47;
	ld.global.u32 	%r97, [%rd48];
	mad.lo.s32 	%r98, %r97, %r96, %r95;
	ld.global.u32 	%r99, [%rd93+-8];
	mul.wide.u32 	%rd49, %r153, 4;
	add.s64 	%rd50, %rd1, %rd49;
	ld.global.u32 	%r100, [%rd50];
	mad.lo.s32 	%r101, %r100, %r99, %r98;
	ld.global.u32 	%r102, [%rd93+-4];
	mul.wide.u32 	%rd51, %r152, 4;
	add.s64 	%rd52, %rd1, %rd51;
	ld.global.u32 	%r103, [%rd52];
	mad.lo.s32 	%r104, %r103, %r102, %r101;
	ld.global.u32 	%r105, [%rd93];
	mul.wide.u32 	%rd53, %r151, 4;
	add.s64 	%rd54, %rd1, %rd53;
	ld.global.u32 	%r106, [%rd54];
	mad.lo.s32 	%r107, %r106, %r105, %r104;
	ld.global.u32 	%r108, [%rd93+4];
	mul.wide.u32 	%rd55, %r150, 4;
	add.s64 	%rd56, %rd1, %rd55;
	ld.global.u32 	%r109, [%rd56];
	mad.lo.s32 	%r110, %r109, %r108, %r107;
	ld.global.u32 	%r111, [%rd93+8];
	mul.wide.u32 	%rd57, %r149, 4;
	add.s64 	%rd58, %rd1, %rd57;
	ld.global.u32 	%r112, [%rd58];
	mad.lo.s32 	%r113, %r112, %r111, %r110;
	ld.global.u32 	%r114, [%rd93+12];
	mul.wide.u32 	%rd59, %r148, 4;
	add.s64 	%rd60, %rd1, %rd59;
	ld.global.u32 	%r115, [%rd60];
	mad.lo.s32 	%r166, %r115, %r114, %r113;
	add.s32 	%r155, %r155, 8;
	add.s32 	%r154, %r154, %r10;
	add.s32 	%r153, %r153, %r10;
	add.s32 	%r152, %r152, %r10;
	add.s32 	%r151, %r151, %r10;
	add.s32 	%r150, %r150, %r10;
	add.s32 	%r149, %r149, %r10;
	add.s32 	%r148, %r148, %r10;
	add.s64 	%rd94, %rd94, %rd5;
	add.s64 	%rd93, %rd93, 32;
	setp.ne.s32 	%p12, %r155, 0;
	mov.u32 	%r161, %r6;
	@%p12 bra 	$L__BB0_5;
$L__BB0_6:
	setp.eq.s32 	%p13, %r3, 0;
	@%p13 bra 	$L__BB0_14;
	setp.lt.u32 	%p14, %r4, 3;
	@%p14 bra 	$L__BB0_9;
	add.s32 	%r117, %r161, %r18;
	mul.wide.u32 	%rd61, %r117, 4;
	add.s64 	%rd62, %rd2, %rd61;
	ld.global.u32 	%r118, [%rd62];
	mad.lo.s32 	%r119, %r161, %r2, %r1;
	mul.wide.u32 	%rd63, %r119, 4;
	add.s64 	%rd64, %rd1, %rd63;
	ld.global.u32 	%r120, [%rd64];
	mad.lo.s32 	%r121, %r120, %r118, %r166;
	cvt.u64.u32 	%rd65, %r18;
	cvt.u64.u32 	%rd66, %r161;
	add.s64 	%rd67, %rd66, %rd65;
	shl.b64 	%rd68, %rd67, 2;
	add.s64 	%rd69, %rd2, %rd68;
	ld.global.u32 	%r122, [%rd69+4];
	add.s32 	%r123, %r119, %r2;
	mul.wide.u32 	%rd70, %r123, 4;
	add.s64 	%rd71, %rd1, %rd70;
	ld.global.u32 	%r124, [%rd71];
	mad.lo.s32 	%r125, %r124, %r122, %r121;
	ld.global.u32 	%r126, [%rd69+8];
	add.s32 	%r127, %r123, %r2;
	mul.wide.u32 	%rd72, %r127, 4;
	add.s64 	%rd73, %rd1, %rd72;
	ld.global.u32 	%r128, [%rd73];
	mad.lo.s32 	%r129, %r128, %r126, %r125;
	ld.global.u32 	%r130, [%rd69+12];
	add.s32 	%r131, %r127, %r2;
	mul.wide.u32 	%rd74, %r131, 4;
	add.s64 	%rd75, %rd1, %rd74;
	ld.global.u32 	%r132, [%rd75];
	mad.lo.s32 	%r166, %r132, %r130, %r129;
	add.s32 	%r161, %r161, 4;
$L__BB0_9:
	setp.eq.s32 	%p15, %r5, 0;
	@%p15 bra 	$L__BB0_14;
	setp.eq.s32 	%p16, %r5, 1;
	@%p16 bra 	$L__BB0_12;
	add.s32 	%r134, %r161, %r18;
	mul.wide.u32 	%rd76, %r134, 4;
	add.s64 	%rd77, %rd2, %rd76;
	ld.global.u32 	%r135, [%rd77];
	mad.lo.s32 	%r136, %r161, %r2, %r1;
	mul.wide.u32 	%rd78, %r136, 4;
	add.s64 	%rd79, %rd1, %rd78;
	ld.global.u32 	%r137, [%rd79];
	mad.lo.s32 	%r138, %r137, %r135, %r166;
	cvt.u64.u32 	%rd80, %r18;
	cvt.u64.u32 	%rd81, %r161;
	add.s64 	%rd82, %rd81, %rd80;
	shl.b64 	%rd83, %rd82, 2;
	add.s64 	%rd84, %rd2, %rd83;
	ld.global.u32 	%r139, [%rd84+4];
	add.s32 	%r140, %r136, %r2;
	mul.wide.u32 	%rd85, %r140, 4;
	add.s64 	%rd86, %rd1, %rd85;
	ld.global.u32 	%r141, [%rd86];
	mad.lo.s32 	%r166, %r141, %r139, %r138;
	add.s32 	%r161, %r161, 2;
$L__BB0_12:
	setp.eq.s32 	%p17, %r7, 0;
	@%p17 bra 	$L__BB0_14;
	add.s32 	%r142, %r161, %r18;
	mul.wide.u32 	%rd87, %r142, 4;
	add.s64 	%rd88, %rd2, %rd87;
	ld.global.u32 	%r143, [%rd88];
	mad.lo.s32 	%r144, %r161, %r2, %r1;
	mul.wide.u32 	%rd89, %r144, 4;
	add.s64 	%rd90, %rd1, %rd89;
	ld.global.u32 	%r145, [%rd90];
	mad.lo.s32 	%r166, %r145, %r143, %r166;
$L__BB0_14:
	mad.lo.s32 	%r146, %r147, %r2, %r1;
	mul.wide.u32 	%rd91, %r146, 4;
	add.s64 	%rd92, %rd3, %rd91;
	st.global.u32 	[%rd92], %r166;
	add.s32 	%r147, %r147, 1;
	setp.eq.s32 	%p18, %r147, %r63;
	@%p18 bra 	$L__BB0_26;
	bra.uni 	$L__BB0_3;
$L__BB0_15:
	and.b32  	%r53, %r63, 7;
	setp.lt.u32 	%p3, %r63, 8;
	mov.b32 	%r169, 0;
	@%p3 bra 	$L__BB0_18;
	and.b32  	%r169, %r63, 2147483640;
	mov.b32 	%r167, 0;
$L__BB0_17:
	.pragma "nounroll";
	mad.lo.s32 	%r67, %r167, %r2, %r1;
	mul.wide.u32 	%rd14, %r67, 4;
	add.s64 	%rd15, %rd3, %rd14;
	mov.b32 	%r68, 0;
	st.global.u32 	[%rd15], %r68;
	add.s32 	%r69, %r67, %r2;
	mul.wide.u32 	%rd16, %r69, 4;
	add.s64 	%rd17, %rd3, %rd16;
	st.global.u32 	[%rd17], %r68;
	add.s32 	%r70, %r69, %r2;
	mul.wide.u32 	%rd18, %r70, 4;
	add.s64 	%rd19, %rd3, %rd18;
	st.global.u32 	[%rd19], %r68;
	add.s32 	%r71, %r70, %r2;
	mul.wide.u32 	%rd20, %r71, 4;
	add.s64 	%rd21, %rd3, %rd20;
	st.global.u32 	[%rd21], %r68;
	add.s32 	%r72, %r71, %r2;
	mul.wide.u32 	%rd22, %r72, 4;
	add.s64 	%rd23, %rd3, %rd22;
	st.global.u32 	[%rd23], %r68;
	add.s32 	%r73, %r72, %r2;
	mul.wide.u32 	%rd24, %r73, 4;
	add.s64 	%rd25, %rd3, %rd24;
	st.global.u32 	[%rd25], %r68;
	add.s32 	%r74, %r73, %r2;
	mul.wide.u32 	%rd26, %r74, 4;
	add.s64 	%rd27, %rd3, %rd26;
	st.global.u32 	[%rd27], %r68;
	add.s32 	%r75, %r74, %r2;
	mul.wide.u32 	%rd28, %r75, 4;
	add.s64 	%rd29, %rd3, %rd28;
	st.global.u32 	[%rd29], %r68;
	add.s32 	%r167, %r167, 8;
	setp.ne.s32 	%p4, %r167, %r169;
	@%p4 bra 	$L__BB0_17;
$L__BB0_18:
	setp.eq.s32 	%p5, %r53, 0;
	@%p5 bra 	$L__BB0_26;
	and.b32  	%r58, %r63, 3;
	setp.lt.u32 	%p6, %r53, 4;
	@%p6 bra 	$L__BB0_21;
	mad.lo.s32 	%r76, %r169, %r2, %r1;
	mul.wide.u32 	%rd30, %r76, 4;
	add.s64 	%rd31, %rd3, %rd30;
	mov.b32 	%r77, 0;
	st.global.u32 	[%rd31], %r77;
	add.s32 	%r78, %r76, %r2;
	mul.wide.u32 	%rd32, %r78, 4;
	add.s64 	%rd33, %rd3, %rd32;
	st.global.u32 	[%rd33], %r77;
	add.s32 	%r79, %r78, %r2;
	mul.wide.u32 	%rd34, %r79, 4;
	add.s64 	%rd35, %rd3, %rd34;
	st.global.u32 	[%rd35], %r77;
	add.s32 	%r80, %r79, %r2;
	mul.wide.u32 	%rd36, %r80, 4;
	add.s64 	%rd37, %rd3, %rd36;
	st.global.u32 	[%rd37], %r77;
	add.s32 	%r169, %r169, 4;
$L__BB0_21:
	setp.eq.s32 	%p7, %r58, 0;
	@%p7 bra 	$L__BB0_26;
	setp.eq.s32 	%p8, %r58, 1;
	@%p8 bra 	$L__BB0_24;
	mad.lo.s32 	%r81, %r169, %r2, %r1;
	mul.wide.u32 	%rd38, %r81, 4;
	add.s64 	%rd39, %rd3, %rd38;
	mov.b32 	%r82, 0;
	st.global.u32 	[%rd39], %r82;
	add.s32 	%r83, %r81, %r2;
	mul.wide.u32 	%rd40, %r83, 4;
	add.s64 	%rd41, %rd3, %rd40;
	st.global.u32 	[%rd41], %r82;
	add.s32 	%r169, %r169, 2;
$L__BB0_24:
	and.b32  	%r84, %r63, 1;
	setp.eq.b32 	%p9, %r84, 1;
	not.pred 	%p10, %p9;
	@%p10 bra 	$L__BB0_26;
	mad.lo.s32 	%r85, %r169, %r2, %r1;
	mul.wide.u32 	%rd42, %r85, 4;
	add.s64 	%rd43, %rd3, %rd42;
	mov.b32 	%r86, 0;
	st.global.u32 	[%rd43], %r86;
$L__BB0_26:
	ret;

}


// ===== COMPILED SASS (sm_100) =====

	.target	sm_100

	.elftype	@"ET_EXEC"


//--------------------- .note.nv.tkinfo           --------------------------
	.section	.note.nv.tkinfo,"",@"SHT_NOTE"
	.sectionflags	@"SHF_NOTE_NV_TKINFO"
	.tkinfo
        /*0018*/ 	.word	0x00000002
        /*0030*/ 	.string	""
        /*0030*/ 	.string	"ptxas"
        /*0030*/ 	.string	"Cuda compilation tools, release 13.0, V13.0.88"
        /*0030*/ 	.string	"Build cuda_13.0.r13.0/compiler.36424714_0"
        /*0030*/ 	.string	"-arch sm_100 -m 64 "



//--------------------- .note.nv.cuinfo           --------------------------
	.section	.note.nv.cuinfo,"",@"SHT_NOTE"
	.sectionflags	@"SHF_NOTE_NV_CUINFO"
        /*0018*/ 	.short	0x0002
        /*001a*/ 	.short	0x0064
        /*001c*/ 	.short	0x0082
	.zero		2


//--------------------- .nv.info                  --------------------------
	.section	.nv.info,"",@"SHT_CUDA_INFO"
	.align	4


	//----- nvinfo : EIATTR_REGCOUNT
	.align		4
        /*0000*/ 	.byte	0x04, 0x2f
        /*0002*/ 	.short	(.L_1 - .L_0)
	.align		4
.L_0:
        /*0004*/ 	.word	index@(_Z9kernelcolPiS_S_ii)
        /*0008*/ 	.word	0x00000020


	//----- nvinfo : EIATTR_FRAME_SIZE
	.align		4
.L_1:
        /*000c*/ 	.byte	0x04, 0x11
        /*000e*/ 	.short	(.L_3 - .L_2)
	.align		4
.L_2:
        /*0010*/ 	.word	index@(_Z9kernelcolPiS_S_ii)
        /*0014*/ 	.word	0x00000000


	//----- nvinfo : EIATTR_MIN_STACK_SIZE
	.align		4
.L_3:
        /*0018*/ 	.byte	0x04, 0x12
        /*001a*/ 	.short	(.L_5 - .L_4)
	.align		4
.L_4:
        /*001c*/ 	.word	index@(_Z9kernelcolPiS_S_ii)
        /*0020*/ 	.word	0x00000000
.L_5:


//--------------------- .nv.compat                --------------------------
	.section	.nv.compat,"",@"SHT_CUDA_COMPAT_INFO"
	.align	4
        /*0000*/ 	.byte	0x02, 0x09, 0x00, 0x00, 0x02, 0x02, 0x01, 0x00, 0x02, 0x05, 0x05, 0x00, 0x03, 0x07, 0x01, 0x01
        /*0010*/ 	.byte	0x02, 0x03, 0x00, 0x00, 0x02, 0x06, 0x01, 0x00, 0x04, 0x0b, 0x08, 0x00, 0x09, 0x00, 0x00, 0x00
        /*0020*/ 	.byte	0x00, 0x00, 0x00, 0x00


//--------------------- .nv.info._Z9kernelcolPiS_S_ii --------------------------
	.section	.nv.info._Z9kernelcolPiS_S_ii,"",@"SHT_CUDA_INFO"
	.sectionflags	@""
	.align	4


	//----- nvinfo : EIATTR_CUDA_API_VERSION
	.align		4
        /*0000*/ 	.byte	0x04, 0x37
        /*0002*/ 	.short	(.L_7 - .L_6)
.L_6:
        /*0004*/ 	.word	0x00000082


	//----- nvinfo : EIATTR_KPARAM_INFO
	.align		4
.L_7:
        /*0008*/ 	.byte	0x04, 0x17
        /*000a*/ 	.short	(.L_9 - .L_8)
.L_8:
        /*000c*/ 	.word	0x00000000
        /*0010*/ 	.short	0x0004
        /*0012*/ 	.short	0x001c
        /*0014*/ 	.byte	0x00, 0xf0, 0x11, 0x00


	//----- nvinfo : EIATTR_KPARAM_INFO
	.align		4
.L_9:
        /*0018*/ 	.byte	0x04, 0x17
        /*001a*/ 	.short	(.L_11 - .L_10)
.L_10:
        /*001c*/ 	.word	0x00000000
        /*0020*/ 	.short	0x0003
        /*0022*/ 	.short	0x0018
        /*0024*/ 	.byte	0x00, 0xf0, 0x11, 0x00


	//----- nvinfo : EIATTR_KPARAM_INFO
	.align		4
.L_11:
        /*0028*/ 	.byte	0x04, 0x17
        /*002a*/ 	.short	(.L_13 - .L_12)
.L_12:
        /*002c*/ 	.word	0x00000000
        /*0030*/ 	.short	0x0002
        /*0032*/ 	.short	0x0010
        /*0034*/ 	.byte	0x00, 0xf5, 0x21, 0x00


	//----- nvinfo : EIATTR_KPARAM_INFO
	.align		4
.L_13:
        /*0038*/ 	.byte	0x04, 0x17
        /*003a*/ 	.short	(.L_15 - .L_14)
.L_14:
        /*003c*/ 	.word	0x00000000
        /*0040*/ 	.short	0x0001
        /*0042*/ 	.short	0x0008
        /*0044*/ 	.byte	0x00, 0xf5, 0x21, 0x00


	//----- nvinfo : EIATTR_KPARAM_INFO
	.align		4
.L_15:
        /*0048*/ 	.byte	0x04, 0x17
        /*004a*/ 	.short	(.L_17 - .L_16)
.L_16:
        /*004c*/ 	.word	0x00000000
        /*0050*/ 	.short	0x0000
        /*0052*/ 	.short	0x0000
        /*0054*/ 	.byte	0x00, 0xf5, 0x21, 0x00


	//----- nvinfo : EIATTR_SPARSE_MMA_MASK
	.align		4
.L_17:
        /*0058*/ 	.byte	0x03, 0x50
        /*005a*/ 	.short	0x0000


	//----- nvinfo : EIATTR_MAXREG_COUNT
	.align		4
        /*005c*/ 	.byte	0x03, 0x1b
        /*005e*/ 	.short	0x00ff


	//----- nvinfo : EIATTR_MERCURY_ISA_VERSION
	.align		4
        /*0060*/ 	.byte	0x03, 0x5f
        /*0062*/ 	.short	0x0101


	//----- nvinfo : EIATTR_VRC_CTA_INIT_COUNT
	.align		4
        /*0064*/ 	.byte	0x02, 0x4a
	.zero		1
	.zero		1


	//----- nvinfo : EIATTR_EXIT_INSTR_OFFSETS
	.align		4
        /*0068*/ 	.byte	0x04, 0x1c
        /*006a*/ 	.short	(.L_19 - .L_18)


	//   ....[0]....
.L_18:
        /*006c*/ 	.word	0x00000030


	//   ....[1]....
        /*0070*/ 	.word	0x00000c50


	//   ....[2]....
        /*0074*/ 	.word	0x00000eb0


	//   ....[3]....
        /*0078*/ 	.word	0x00000fe0


	//   ....[4]....
        /*007c*/ 	.word	0x000010b0


	//   ....[5]....
        /*0080*/ 	.word	0x00001100


	//----- nvinfo : EIATTR_CBANK_PARAM_SIZE
	.align		4
.L_19:
        /*0084*/ 	.byte	0x03, 0x19
        /*0086*/ 	.short	0x0020


	//----- nvinfo : EIATTR_PARAM_CBANK
	.align		4
        /*0088*/ 	.byte	0x04, 0x0a
        /*008a*/ 	.short	(.L_21 - .L_20)
	.align		4
.L_20:
        /*008c*/ 	.word	index@(.nv.constant0._Z9kernelcolPiS_S_ii)
        /*0090*/ 	.short	0x0380
        /*0092*/ 	.short	0x0020


	//----- nvinfo : EIATTR_SW_WAR
	.align		4
.L_21:
        /*0094*/ 	.byte	0x04, 0x36
        /*0096*/ 	.short	(.L_23 - .L_22)
.L_22:
        /*0098*/ 	.word	0x00000008
.L_23:


//--------------------- .nv.callgraph             --------------------------
	.section	.nv.callgraph,"",@"SHT_CUDA_CALLGRAPH"
	.align	4
	.sectionentsize	8
	.align		4
        /*0000*/ 	.word	0x00000000
	.align		4
        /*0004*/ 	.word	0xffffffff
	.align		4
        /*0008*/ 	.word	0x00000000
	.align		4
        /*000c*/ 	.word	0xfffffffe
	.align		4
        /*0010*/ 	.word	0x00000000
	.align		4
        /*0014*/ 	.word	0xfffffffd
	.align		4
        /*0018*/ 	.word	0x00000000
	.align		4
        /*001c*/ 	.word	0xfffffffc


//--------------------- .text._Z9kernelcolPiS_S_ii --------------------------
	.section	.text._Z9kernelcolPiS_S_ii,"ax",@progbits
	.align	128
        .global         _Z9kernelcolPiS_S_ii
        .type           _Z9kernelcolPiS_S_ii,@function
        .size           _Z9kernelcolPiS_S_ii,(.L_x_11 - _Z9kernelcolPiS_S_ii)
        .other          _Z9kernelcolPiS_S_ii,@"STO_CUDA_ENTRY STV_DEFAULT"
_Z9kernelcolPiS_S_ii:
.text._Z9kernelcolPiS_S_ii:
[----:B------:R-:W-:Y:S08]  /*0000*/  LDC R1, c[0x0][0x37c] ;  /* 0x0000df00ff017b82 */ /* 0x000ff00000000800 */
[----:B------:R-:W0:Y:S02]  /*0010*/  LDC R0, c[0x0][0x398] ;  /* 0x0000e600ff007b82 */ /* 0x000e240000000800 */
[----:B0-----:R-:W-:-:S13]  /*0020*/  ISETP.GE.AND P0, PT, R0, 0x1, PT ;  /* 0x000000010000780c */ /* 0x001fda0003f06270 */
[----:B------:R-:W-:Y:S05]  /*0030*/  @!P0 EXIT ;  /* 0x000000000000894d */ /* 0x000fea0003800000 */
[----:B------:R-:W0:Y:S01]  /*0040*/  LDCU UR14, c[0x0][0x39c] ;  /* 0x00007380ff0e77ac */ /* 0x000e220008000800 */
[----:B------:R-:W1:Y:S01]  /*0050*/  S2R R18, SR_TID.X ;  /* 0x0000000000127919 */ /* 0x000e620000002100 */
[----:B------:R-:W2:Y:S01]  /*0060*/  LDCU UR25, c[0x0][0x360] ;  /* 0x00006c00ff1977ac */ /* 0x000ea20008000800 */
[----:B------:R-:W3:Y:S01]  /*0070*/  LDCU.64 UR22, c[0x0][0x358] ;  /* 0x00006b00ff1677ac */ /* 0x000ee20008000a00 */
[----:B0-----:R-:W-:-:S09]  /*0080*/  UISETP.GE.AND UP0, UPT, UR14, 0x1, UPT ;  /* 0x000000010e00788c */ /* 0x001fd2000bf06270 */
[----:B--23--:R-:W-:Y:S05]  /*0090*/  BRA.U !UP0, `(.L_x_0) ;  /* 0x0000000908f47547 */ /* 0x00cfea000b800000 */
[----:B------:R-:W0:Y:S01]  /*00a0*/  LDC.64 R4, c[0x0][0x388] ;  /* 0x0000e200ff047b82 */ /* 0x000e220000000a00 */
[----:B------:R-:W-:Y:S01]  /*00b0*/  ULOP3.LUT UR24, UR14, 0x7, URZ, 0xc0, !UPT ;  /* 0x000000070e187892 */ /* 0x000fe2000f8ec0ff */
[----:B------:R-:W-:Y:S01]  /*00c0*/  MOV R19, UR25 ;  /* 0x0000001900137c02 */ /* 0x000fe20008000f00 */
[----:B------:R-:W-:Y:S02]  /*00d0*/  ULOP3.LUT UR15, UR14, 0x7ffffff8, URZ, 0xc0, !UPT ;  /* 0x7ffffff80e0f7892 */ /* 0x000fe4000f8ec0ff */
[----:B------:R-:W-:Y:S02]  /*00e0*/  UIADD3 UR4, UPT, UPT, UR24, -0x1, URZ ;  /* 0xffffffff18047890 */ /* 0x000fe4000fffe0ff */
[----:B-1----:R-:W-:Y:S01]  /*00f0*/  IMAD R19, R19, 0x7, R18 ;  /* 0x0000000713137824 */ /* 0x002fe200078e0212 */
[----:B------:R-:W-:Y:S02]  /*0100*/  ULOP3.LUT UR14, UR14, 0x3, URZ, 0xc0, !UPT ;  /* 0x000000030e0e7892 */ /* 0x000fe4000f8ec0ff */
[----:B------:R-:W-:-:S02]  /*0110*/  UISETP.GE.U32.AND UP0, UPT, UR4, 0x3, UPT ;  /* 0x000000030400788c */ /* 0x000fc4000bf06070 */
[----:B------:R-:W-:Y:S01]  /*0120*/  UIADD3 UR20, UPT, UPT, -UR15, URZ, URZ ;  /* 0x000000ff0f147290 */ /* 0x000fe2000fffe1ff */
[----:B------:R-:W-:Y:S01]  /*0130*/  UMOV UR4, URZ ;  /* 0x000000ff00047c82 */ /* 0x000fe20008000000 */
[----:B0-----:R-:W-:-:S10]  /*0140*/  IMAD.WIDE.U32 R4, R18, 0x4, R4 ;  /* 0x0000000412047825 */ /* 0x001fd400078e0004 */
.L_x_5:
[----:B0-----:R-:W0:Y:S01]  /*0150*/  LDCU UR13, c[0x0][0x39c] ;  /* 0x00007380ff0d77ac */ /* 0x001e220008000800 */
[----:B------:R-:W-:Y:S01]  /*0160*/  HFMA2 R0, -RZ, RZ, 0, 0 ;  /* 0x00000000ff007431 */ /* 0x000fe200000001ff */
[----:B------:R-:W-:Y:S01]  /*0170*/  UMOV UR5, URZ ;  /* 0x000000ff00057c82 */ /* 0x000fe20008000000 */
[----:B0-----:R-:W-:Y:S02]  /*0180*/  UISETP.GE.U32.AND UP1, UPT, UR13, 0x8, UPT ;  /* 0x000000080d00788c */ /* 0x001fe4000bf26070 */
[----:B------:R-:W-:-:S07]  /*0190*/  UIMAD UR21, UR4, UR13, URZ ;  /* 0x0000000d041572a4 */ /* 0x000fce000f8e02ff */
[----:B------:R-:W-:Y:S05]  /*01a0*/  BRA.U !UP1, `(.L_x_1) ;  /* 0x0000000509307547 */ /* 0x000fea000b800000 */
[----:B------:R-:W0:Y:S01]  /*01b0*/  LDCU.64 UR6, c[0x0][0x380] ;  /* 0x00007000ff0677ac */ /* 0x000e220008000a00 */
[----:B------:R-:W-:Y:S01]  /*01c0*/  MOV R21, UR25 ;  /* 0x0000001900157c02 */ /* 0x000fe20008000f00 */
[----:B------:R-:W-:Y:S01]  /*01d0*/  IMAD.U32 R27, RZ, RZ, UR25 ;  /* 0x00000019ff1b7e24 */ /* 0x000fe2000f8e00ff */
[----:B------:R-:W-:Y:S01]  /*01e0*/  MOV R25, UR25 ;  /* 0x0000001900197c02 */ /* 0x000fe20008000f00 */
[----:B------:R-:W-:Y:S01]  /*01f0*/  IMAD.MOV.U32 R0, RZ, RZ, RZ ;  /* 0x000000ffff007224 */ /* 0x000fe200078e00ff */
[----:B------:R-:W-:Y:S01]  /*0200*/  MOV R23, UR25 ;  /* 0x0000001900177c02 */ /* 0x000fe20008000f00 */
[--C-:B------:R-:W-:Y:S01]  /*0210*/  IMAD R21, R21, 0x2, R18.reuse ;  /* 0x0000000215157824 */ /* 0x100fe200078e0212 */
[----:B------:R-:W-:Y:S01]  /*0220*/  MOV R7, UR25 ;  /* 0x0000001900077c02 */ /* 0x000fe20008000f00 */
[--C-:B------:R-:W-:Y:S01]  /*0230*/  IMAD R25, R25, 0x3, R18.reuse ;  /* 0x0000000319197824 */ /* 0x100fe200078e0212 */
[----:B------:R-:W-:Y:S01]  /*0240*/  IADD3 R29, PT, PT, R18, UR25, RZ ;  /* 0x00000019121d7c10 */ /* 0x000fe2000fffe0ff */
[--C-:B------:R-:W-:Y:S01]  /*0250*/  IMAD R23, R23, 0x5, R18.reuse ;  /* 0x0000000517177824 */ /* 0x100fe200078e0212 */
[----:B------:R-:W-:Y:S01]  /*0260*/  MOV R22, R19 ;  /* 0x0000001300167202 */ /* 0x000fe20000000f00 */
[----:B------:R-:W-:Y:S01]  /*0270*/  IMAD R20, R7, 0x6, R18 ;  /* 0x0000000607147824 */ /* 0x000fe200078e0212 */
[----:B------:R-:W-:-:S02]  /*0280*/  MOV R2, R4 ;  /* 0x0000000400027202 */ /* 0x000fc40000000f00 */
[----:B------:R-:W-:Y:S02]  /*0290*/  MOV R3, R5 ;  /* 0x0000000500037202 */ /* 0x000fe40000000f00 */
[----:B------:R-:W-:Y:S01]  /*02a0*/  LEA R27, R27, R18, 0x2 ;  /* 0x000000121b1b7211 */ /* 0x000fe200078e10ff */
[----:B0-----:R-:W-:-:S04]  /*02b0*/  UIMAD.WIDE.U32 UR6, UR21, 0x4, UR6 ;  /* 0x00000004150678a5 */ /* 0x001fc8000f8e0006 */
[----:B------:R-:W-:-:S04]  /*02c0*/  UIADD3 UR5, UP1, UPT, UR6, 0x10, URZ ;  /* 0x0000001006057890 */ /* 0x000fc8000ff3e0ff */
[----:B------:R-:W-:Y:S02]  /*02d0*/  UIADD3.X UR6, UPT, UPT, URZ, UR7, URZ, UP1, !UPT ;  /* 0x00000007ff067290 */ /* 0x000fe40008ffe4ff */
[----:B------:R-:W-:Y:S01]  /*02e0*/  MOV R10, UR5 ;  /* 0x00000005000a7c02 */ /* 0x000fe20008000f00 */
[----:B------:R-:W-:-:S03]  /*02f0*/  UMOV UR5, UR20 ;  /* 0x0000001400057c82 */ /* 0x000fc60008000000 */
[----:B------:R-:W-:-:S07]  /*0300*/  MOV R13, UR6 ;  /* 0x00000006000d7c02 */ /* 0x000fce0008000f00 */
.L_x_2:
[----:B------:R-:W0:Y:S01]  /*0310*/  LDC.64 R6, c[0x0][0x388] ;  /* 0x0000e200ff067b82 */ /* 0x000e220000000a00 */
[----:B------:R-:W-:Y:S01]  /*0320*/  MOV R8, R10 ;  /* 0x0000000a00087202 */ /* 0x000fe20000000f00 */
[----:B------:R-:W-:Y:S01]  /*0330*/  IMAD.MOV.U32 R9, RZ, RZ, R13 ;  /* 0x000000ffff097224 */ /* 0x000fe200078e000d */
[----:B------:R-:W2:Y:S04]  /*0340*/  LDG.E R10, desc[UR22][R2.64] ;  /* 0x00000016020a7981 */ /* 0x000ea8000c1e1900 */
[----:B------:R-:W2:Y:S04]  /*0350*/  LDG.E R11, desc[UR22][R8.64+-0x10] ;  /* 0xfffff016080b7981 */ /* 0x000ea8000c1e1900 */
[----:B------:R-:W3:Y:S04]  /*0360*/  LDG.E R13, desc[UR22][R8.64+-0xc] ;  /* 0xfffff416080d7981 */ /* 0x000ee8000c1e1900 */
[----:B------:R-:W4:Y:S04]  /*0370*/  LDG.E R26, desc[UR22][R8.64+-0x8] ;  /* 0xfffff816081a7981 */ /* 0x000f28000c1e1900 */
[----:B------:R-:W5:Y:S04]  /*0380*/  LDG.E R24, desc[UR22][R8.64+-0x4] ;  /* 0xfffffc1608187981 */ /* 0x000f68000c1e1900 */
[----:B------:R-:W5:Y:S01]  /*0390*/  LDG.E R28, desc[UR22][R8.64+0x4] ;  /* 0x00000416081c7981 */ /* 0x000f62000c1e1900 */
[----:B0-----:R-:W-:-:S04]  /*03a0*/  IMAD.WIDE.U32 R14, R29, 0x4, R6 ;  /* 0x000000041d0e7825 */ /* 0x001fc800078e0006 */
[----:B------:R-:W-:Y:S02]  /*03b0*/  IMAD.WIDE.U32 R16, R21, 0x4, R6 ;  /* 0x0000000415107825 */ /* 0x000fe400078e0006 */
[----:B------:R-:W3:Y:S04]  /*03c0*/  LDG.E R14, desc[UR22][R14.64] ;  /* 0x000000160e0e7981 */ /* 0x000ee8000c1e1900 */
[----:B------:R3:W4:Y:S01]  /*03d0*/  LDG.E R16, desc[UR22][R16.64] ;  /* 0x0000001610107981 */ /* 0x000722000c1e1900 */
[----:B--2---:R-:W-:Y:S02]  /*03e0*/  IMAD R0, R11, R10, R0 ;  /* 0x0000000a0b007224 */ /* 0x004fe400078e0200 */
[----:B------:R-:W-:-:S06]  /*03f0*/  IMAD.WIDE.U32 R10, R25, 0x4, R6 ;  /* 0x00000004190a7825 */ /* 0x000fcc00078e0006 */
[----:B------:R-:W5:Y:S04]  /*0400*/  LDG.E R10, desc[UR22][R10.64] ;  /* 0x000000160a0a7981 */ /* 0x000f68000c1e1900 */
[----:B------:R-:W2:Y:S01]  /*0410*/  LDG.E R11, desc[UR22][R8.64+0x8] ;  /* 0x00000816080b7981 */ /* 0x000ea2000c1e1900 */
[----:B---3--:R-:W-:Y:S02]  /*0420*/  IMAD R17, R13, R14, R0 ;  /* 0x0000000e0d117224 */ /* 0x008fe400078e0200 */
[--C-:B------:R-:W-:Y:S01]  /*0430*/  IMAD.WIDE.U32 R12, R27, 0x4, R6.reuse ;  /* 0x000000041b0c7825 */ /* 0x100fe200078e0006 */
[----:B------:R-:W3:Y:S03]  /*0440*/  LDG.E R0, desc[UR22][R8.64] ;  /* 0x0000001608007981 */ /* 0x000ee6000c1e1900 */
[----:B------:R-:W-:-:S02]  /*0450*/  IMAD.WIDE.U32 R14, R23, 0x4, R6 ;  /* 0x00000004170e7825 */ /* 0x000fc400078e0006 */
[----:B------:R-:W3:Y:S02]  /*0460*/  LDG.E R13, desc[UR22][R12.64] ;  /* 0x000000160c0d7981 */ /* 0x000ee4000c1e1900 */
[----:B----4-:R-:W-:Y:S02]  /*0470*/  IMAD R26, R26, R16, R17 ;  /* 0x000000101a1a7224 */ /* 0x010fe400078e0211 */
[--C-:B------:R-:W-:Y:S01]  /*0480*/  IMAD.WIDE.U32 R16, R20, 0x4, R6.reuse ;  /* 0x0000000414107825 */ /* 0x100fe200078e0006 */
[----:B------:R-:W4:Y:S03]  /*0490*/  LDG.E R14, desc[UR22][R14.64] ;  /* 0x000000160e0e7981 */ /* 0x000f26000c1e1900 */
[----:B------:R-:W-:Y:S02]  /*04a0*/  IMAD.WIDE.U32 R6, R22, 0x4, R6 ;  /* 0x0000000416067825 */ /* 0x000fe400078e0006 */
[----:B------:R-:W2:Y:S04]  /*04b0*/  LDG.E R16, desc[UR22][R16.64] ;  /* 0x0000001610107981 */ /* 0x000ea8000c1e1900 */
[----:B------:R0:W2:Y:S04]  /*04c0*/  LDG.E R7, desc[UR22][R6.64] ;  /* 0x0000001606077981 */ /* 0x0000a8000c1e1900 */
[----:B------:R1:W2:Y:S01]  /*04d0*/  LDG.E R12, desc[UR22][R8.64+0xc] ;  /* 0x00000c16080c7981 */ /* 0x0002a2000c1e1900 */
[----:B------:R-:W-:-:S04]  /*04e0*/  UIADD3 UR5, UPT, UPT, UR5, 0x8, URZ ;  /* 0x0000000805057890 */ /* 0x000fc8000fffe0ff */
[----:B------:R-:W-:Y:S01]  /*04f0*/  UISETP.NE.AND UP1, UPT, UR5, URZ, UPT ;  /* 0x000000ff0500728c */ /* 0x000fe2000bf25270 */
[----:B0-----:R-:W-:-:S04]  /*0500*/  MOV R6, UR25 ;  /* 0x0000001900067c02 */ /* 0x001fc80008000f00 */
[C---:B------:R-:W-:Y:S02]  /*0510*/  LEA R25, R6.reuse, R25, 0x3 ;  /* 0x0000001906197211 */ /* 0x040fe400078e18ff */
[----:B------:R-:W-:Y:S01]  /*0520*/  LEA R23, R6, R23, 0x3 ;  /* 0x0000001706177211 */ /* 0x000fe200078e18ff */
[----:B-----5:R-:W-:Y:S01]  /*0530*/  IMAD R10, R24, R10, R26 ;  /* 0x0000000a180a7224 */ /* 0x020fe200078e021a */
[----:B------:R-:W-:-:S04]  /*0540*/  MOV R24, UR25 ;  /* 0x0000001900187c02 */ /* 0x000fc80008000f00 */
[C---:B------:R-:W-:Y:S01]  /*0550*/  LEA R21, R24.reuse, R21, 0x3 ;  /* 0x0000001518157211 */ /* 0x040fe200078e18ff */
[----:B------:R-:W-:-:S04]  /*0560*/  IMAD.WIDE.U32 R2, R24, 0x20, R2 ;  /* 0x0000002018027825 */ /* 0x000fc800078e0002 */
[----:B---3--:R-:W-:Y:S01]  /*0570*/  IMAD R0, R0, R13, R10 ;  /* 0x0000000d00007224 */ /* 0x008fe200078e020a */
[----:B------:R-:W-:-:S03]  /*0580*/  IADD3 R10, P0, PT, R8, 0x20, RZ ;  /* 0x00000020080a7810 */ /* 0x000fc60007f1e0ff */
[----:B----4-:R-:W-:Y:S01]  /*0590*/  IMAD R0, R28, R14, R0 ;  /* 0x0000000e1c007224 */ /* 0x010fe200078e0200 */
[----:B------:R-:W-:Y:S01]  /*05a0*/  IADD3.X R13, PT, PT, RZ, R9, RZ, P0, !PT ;  /* 0x00000009ff0d7210 */ /* 0x000fe200007fe4ff */
[----:B-1----:R-:W-:Y:S01]  /*05b0*/  IMAD.U32 R8, RZ, RZ, UR25 ;  /* 0x00000019ff087e24 */ /* 0x002fe2000f8e00ff */
[----:B------:R-:W-:Y:S01]  /*05c0*/  MOV R14, UR25 ;  /* 0x00000019000e7c02 */ /* 0x000fe20008000f00 */
[----:B------:R-:W-:Y:S02]  /*05d0*/  IMAD.U32 R9, RZ, RZ, UR25 ;  /* 0x00000019ff097e24 */ /* 0x000fe4000f8e00ff */
[----:B--2---:R-:W-:Y:S01]  /*05e0*/  IMAD R0, R11, R16, R0 ;  /* 0x000000100b007224 */ /* 0x004fe200078e0200 */
[----:B------:R-:W-:Y:S02]  /*05f0*/  MOV R11, UR25 ;  /* 0x00000019000b7c02 */ /* 0x000fe40008000f00 */
[----:B------:R-:W-:Y:S02]  /*0600*/  LEA R29, R14, R29, 0x3 ;  /* 0x0000001d0e1d7211 */ /* 0x000fe400078e18ff */
[----:B------:R-:W-:-:S02]  /*0610*/  LEA R27, R8, R27, 0x3 ;  /* 0x0000001b081b7211 */ /* 0x000fc400078e18ff */
[----:B------:R-:W-:Y:S01]  /*0620*/  LEA R20, R9, R20, 0x3 ;  /* 0x0000001409147211 */ /* 0x000fe200078e18ff */
[----:B------:R-:W-:Y:S01]  /*0630*/  IMAD R0, R12, R7, R0 ;  /* 0x000000070c007224 */ /* 0x000fe200078e0200 */
[----:B------:R-:W-:Y:S01]  /*0640*/  LEA R22, R11, R22, 0x3 ;  /* 0x000000160b167211 */ /* 0x000fe200078e18ff */
[----:B------:R-:W-:Y:S06]  /*0650*/  BRA.U UP1, `(.L_x_2) ;  /* 0xfffffffd012c7547 */ /* 0x000fec000b83ffff */
[----:B------:R-:W-:-:S05]  /*0660*/  UMOV UR5, UR15 ;  /* 0x0000000f00057c82 */ /* 0x000fca0008000000 */
.L_x_1:
[----:B------:R-:W-:-:S09]  /*0670*/  UISETP.NE.AND UP1, UPT, UR24, URZ, UPT ;  /* 0x000000ff1800728c */ /* 0x000fd2000bf25270 */
[----:B------:R-:W-:Y:S05]  /*0680*/  BRA.U !UP1, `(.L_x_3) ;  /* 0x00000005094c7547 */ /* 0x000fea000b800000 */
[----:B------:R-:W-:Y:S01]  /*0690*/  UISETP.NE.AND UP1, UPT, UR14, URZ, UPT ;  /* 0x000000ff0e00728c */ /* 0x000fe2000bf25270 */
[----:B------:R-:W-:Y:S10]  /*06a0*/  BRA.U !UP0, `(.L_x_4) ;  /* 0x0000000108987547 */ /* 0x000ff4000b800000 */
[----:B------:R-:W0:Y:S01]  /*06b0*/  LDCU.128 UR8, c[0x0][0x380] ;  /* 0x00007000ff0877ac */ /* 0x000e220008000c00 */
[----:B------:R-:W-:Y:S02]  /*06c0*/  HFMA2 R7, -RZ, RZ, 0, 2.384185791015625e-07 ;  /* 0x00000004ff077431 */ /* 0x000fe400000001ff */
[----:B------:R-:W-:Y:S01]  /*06d0*/  IMAD.U32 R3, RZ, RZ, UR5 ;  /* 0x00000005ff037e24 */ /* 0x000fe2000f8e00ff */
[----:B------:R-:W-:Y:S01]  /*06e0*/  MOV R9, 0x4 ;  /* 0x0000000400097802 */ /* 0x000fe20000000f00 */
[----:B------:R-:W1:Y:S02]  /*06f0*/  LDCU.64 UR16, c[0x0][0x380] ;  /* 0x00007000ff1077ac */ /* 0x000e640008000a00 */
[----:B------:R-:W-:Y:S01]  /*0700*/  IMAD R2, R3, UR25, R18 ;  /* 0x0000001903027c24 */ /* 0x000fe2000f8e0212 */
[----:B------:R-:W-:Y:S02]  /*0710*/  UIADD3 UR6, UPT, UPT, UR21, UR5, URZ ;  /* 0x0000000515067290 */ /* 0x000fe4000fffe0ff */
[----:B------:R-:W-:Y:S01]  /*0720*/  UIADD3 UR12, UP2, UPT, UR21, UR5, URZ ;  /* 0x00000005150c7290 */ /* 0x000fe2000ff5e0ff */
[----:B------:R-:W-:Y:S01]  /*0730*/  HFMA2 R10, -RZ, RZ, 0, 2.384185791015625e-07 ;  /* 0x00000004ff0a7431 */ /* 0x000fe200000001ff */
[----:B0-----:R-:W-:Y:S01]  /*0740*/  UIMAD.WIDE.U32 UR6, UR6, 0x4, UR8 ;  /* 0x00000004060678a5 */ /* 0x001fe2000f8e0008 */
[----:B------:R-:W-:Y:S01]  /*0750*/  IMAD.WIDE.U32 R6, R2, R7, UR10 ;  /* 0x0000000a02067e25 */ /* 0x000fe2000f8e0007 */
[----:B------:R-:W-:-:S02]  /*0760*/  UIADD3.X UR8, UPT, UPT, URZ, URZ, URZ, UP2, !UPT ;  /* 0x000000ffff087290 */ /* 0x000fc400097fe4ff */
[----:B-1----:R-:W-:Y:S01]  /*0770*/  ULEA UR9, UP2, UR12, UR16, 0x2 ;  /* 0x000000100c097291 */ /* 0x002fe2000f8410ff */
[----:B------:R-:W-:Y:S01]  /*0780*/  VIADD R2, R2, UR25 ;  /* 0x0000001902027c36 */ /* 0x000fe20008000000 */
[----:B------:R-:W-:Y:S01]  /*0790*/  MOV R13, UR7 ;  /* 0x00000007000d7c02 */ /* 0x000fe20008000f00 */
[----:B------:R0:W2:Y:S01]  /*07a0*/  LDG.E R14, desc[UR22][R6.64] ;  /* 0x00000016060e7981 */ /* 0x0000a2000c1e1900 */
[----:B------:R-:W-:Y:S01]  /*07b0*/  ULEA.HI.X UR8, UR12, UR17, UR8, 0x2, UP2 ;  /* 0x000000110c087291 */ /* 0x000fe200090f1408 */
[----:B------:R-:W-:Y:S01]  /*07c0*/  MOV R12, UR6 ;  /* 0x00000006000c7c02 */ /* 0x000fe20008000f00 */
[C---:B------:R-:W-:Y:S01]  /*07d0*/  IMAD.WIDE.U32 R8, R2.reuse, R9, UR10 ;  /* 0x0000000a02087e25 */ /* 0x040fe2000f8e0009 */
[----:B------:R-:W-:Y:S02]  /*07e0*/  IADD3 R15, PT, PT, R2, UR25, RZ ;  /* 0x00000019020f7c10 */ /* 0x000fe4000fffe0ff */
[----:B------:R-:W-:Y:S01]  /*07f0*/  MOV R2, UR9 ;  /* 0x0000000900027c02 */ /* 0x000fe20008000f00 */
[----:B------:R-:W2:Y:S01]  /*0800*/  LDG.E R13, desc[UR22][R12.64] ;  /* 0x000000160c0d7981 */ /* 0x000ea2000c1e1900 */
[----:B------:R-:W-:Y:S01]  /*0810*/  MOV R3, UR8 ;  /* 0x0000000800037c02 */ /* 0x000fe20008000f00 */
[----:B------:R-:W-:Y:S01]  /*0820*/  IMAD.MOV.U32 R17, RZ, RZ, 0x4 ;  /* 0x00000004ff117424 */ /* 0x000fe200078e00ff */
[C---:B0-----:R-:W-:Y:S01]  /*0830*/  IADD3 R6, PT, PT, R15.reuse, UR25, RZ ;  /* 0x000000190f067c10 */ /* 0x041fe2000fffe0ff */
[----:B------:R-:W-:Y:S01]  /*0840*/  IMAD.WIDE.U32 R10, R15, R10, UR10 ;  /* 0x0000000a0f0a7e25 */ /* 0x000fe2000f8e000a */
[----:B------:R-:W3:Y:S04]  /*0850*/  LDG.E R8, desc[UR22][R8.64] ;  /* 0x0000001608087981 */ /* 0x000ee8000c1e1900 */
[----:B------:R-:W3:Y:S01]  /*0860*/  LDG.E R16, desc[UR22][R2.64+0x4] ;  /* 0x0000041602107981 */ /* 0x000ee2000c1e1900 */
[----:B------:R-:W-:-:S03]  /*0870*/  IMAD.WIDE.U32 R6, R6, R17, UR10 ;  /* 0x0000000a06067e25 */ /* 0x000fc6000f8e0011 */
[----:B------:R-:W4:Y:S04]  /*0880*/  LDG.E R10, desc[UR22][R10.64] ;  /* 0x000000160a0a7981 */ /* 0x000f28000c1e1900 */
[----:B------:R-:W4:Y:S04]  /*0890*/  LDG.E R15, desc[UR22][R2.64+0x8] ;  /* 0x00000816020f7981 */ /* 0x000f28000c1e1900 */
[----:B------:R-:W5:Y:S04]  /*08a0*/  LDG.E R17, desc[UR22][R2.64+0xc] ;  /* 0x00000c1602117981 */ /* 0x000f68000c1e1900 */
[----:B------:R-:W5:Y:S01]  /*08b0*/  LDG.E R6, desc[UR22][R6.64] ;  /* 0x0000001606067981 */ /* 0x000f62000c1e1900 */
[----:B------:R-:W-:Y:S01]  /*08c0*/  UIADD3 UR5, UPT, UPT, UR5, 0x4, URZ ;  /* 0x0000000405057890 */ /* 0x000fe2000fffe0ff */
[----:B--2---:R-:W-:-:S04]  /*08d0*/  IMAD R13, R13, R14, R0 ;  /* 0x0000000e0d0d7224 */ /* 0x004fc800078e0200 */
[----:B---3--:R-:W-:-:S04]  /*08e0*/  IMAD R8, R16, R8, R13 ;  /* 0x0000000810087224 */ /* 0x008fc800078e020d */
[----:B----4-:R-:W-:-:S04]  /*08f0*/  IMAD R8, R15, R10, R8 ;  /* 0x0000000a0f087224 */ /* 0x010fc800078e0208 */
[----:B-----5:R-:W-:-:S07]  /*0900*/  IMAD R0, R17, R6, R8 ;  /* 0x0000000611007224 */ /* 0x020fce00078e0208 */
.L_x_4:
[----:B------:R-:W-:Y:S05]  /*0910*/  BRA.U !UP1, `(.L_x_3) ;  /* 0x0000000109a87547 */ /* 0x000fea000b800000 */
[----:B------:R-:W-:Y:S01]  /*0920*/  UISETP.NE.AND UP2, UPT, UR14, 0x1, UPT ;  /* 0x000000010e00788c */ /* 0x000fe2000bf45270 */
[----:B------:R-:W-:Y:S01]  /*0930*/  MOV R3, UR5 ;  /* 0x0000000500037c02 */ /* 0x000fe20008000f00 */
[----:B------:R-:W-:Y:S01]  /*0940*/  ULOP3.LUT UP1, URZ, UR13, 0x1, URZ, 0xc0, !UPT ;  /* 0x000000010dff7892 */ /* 0x000fe2000f82c0ff */
[----:B------:R-:W-:-:S03]  /*0950*/  MOV R7, 0x4 ;  /* 0x0000000400077802 */ /* 0x000fc60000000f00 */
[----:B------:R-:W-:Y:S02]  /*0960*/  PLOP3.LUT P0, PT, PT, PT, UP2, 0x80, 0x8 ;  /* 0x000000000008781c */ /* 0x000fe40003f0f028 */
[----:B------:R-:W-:-:S03]  /*0970*/  PLOP3.LUT P1, PT, PT, PT, UP1, 0x80, 0x8 ;  /* 0x000000000008781c */ /* 0x000fc60003f2f018 */
[----:B------:R-:W0:Y:S01]  /*0980*/  @UP2 LDCU.128 UR8, c[0x0][0x380] ;  /* 0x00007000ff0827ac */ /* 0x000e220008000c00 */
[----:B------:R-:W1:Y:S01]  /*0990*/  @UP2 LDCU.64 UR12, c[0x0][0x380] ;  /* 0x00007000ff0c27ac */ /* 0x000e620008000a00 */
[----:B------:R-:W2:Y:S06]  /*09a0*/  @UP1 LDCU.128 UR16, c[0x0][0x380] ;  /* 0x00007000ff1017ac */ /* 0x000eac0008000c00 */
[----:B------:R-:W-:Y:S01]  /*09b0*/  @P0 IMAD R6, R3, UR25, R18 ;  /* 0x0000001903060c24 */ /* 0x000fe2000f8e0212 */
[----:B------:R-:W-:Y:S02]  /*09c0*/  @UP2 UIADD3 UR6, UPT, UPT, UR21, UR5, URZ ;  /* 0x0000000515062290 */ /* 0x000fe4000fffe0ff */
[----:B------:R-:W-:-:S02]  /*09d0*/  @UP2 UIADD3 UR7, UP3, UPT, UR21, UR5, URZ ;  /* 0x0000000515072290 */ /* 0x000fc4000ff7e0ff */
[----:B------:R-:W-:Y:S02]  /*09e0*/  @UP2 UIADD3 UR5, UPT, UPT, UR5, 0x2, URZ ;  /* 0x0000000205052890 */ /* 0x000fe4000fffe0ff */
[----:B0-----:R-:W-:Y:S01]  /*09f0*/  @UP2 UIMAD.WIDE.U32 UR8, UR6, 0x4, UR8 ;  /* 0x00000004060828a5 */ /* 0x001fe2000f8e0008 */
[CC--:B------:R-:W-:Y:S01]  /*0a00*/  @P0 IMAD.WIDE.U32 R2, R6.reuse, R7.reuse, UR10 ;  /* 0x0000000a06020e25 */ /* 0x0c0fe2000f8e0007 */
[----:B------:R-:W-:Y:S01]  /*0a10*/  @UP2 UIADD3.X UR6, UPT, UPT, URZ, URZ, URZ, UP3, !UPT ;  /* 0x000000ffff062290 */ /* 0x000fe20009ffe4ff */
[----:B------:R-:W-:Y:S01]  /*0a20*/  @P0 IADD3 R6, PT, PT, R6, UR25, RZ ;  /* 0x0000001906060c10 */ /* 0x000fe2000fffe0ff */
[----:B-1----:R-:W-:Y:S01]  /*0a30*/  @UP2 ULEA UR12, UP3, UR7, UR12, 0x2 ;  /* 0x0000000c070c2291 */ /* 0x002fe2000f8610ff */
[----:B------:R-:W-:Y:S01]  /*0a40*/  IMAD.U32 R15, RZ, RZ, UR25 ;  /* 0x00000019ff0f7e24 */ /* 0x000fe2000f8e00ff */
[----:B------:R-:W-:Y:S01]  /*0a50*/  MOV R9, UR9 ;  /* 0x0000000900097c02 */ /* 0x000fe20008000f00 */
[----:B------:R0:W3:Y:S01]  /*0a60*/  @P0 LDG.E R14, desc[UR22][R2.64] ;  /* 0x00000016020e0981 */ /* 0x0000e2000c1e1900 */
[----:B------:R-:W-:Y:S01]  /*0a70*/  @UP2 ULEA.HI.X UR13, UR7, UR13, UR6, 0x2, UP3 ;  /* 0x0000000d070d2291 */ /* 0x000fe200098f1406 */
[----:B------:R-:W-:Y:S01]  /*0a80*/  MOV R8, UR8 ;  /* 0x0000000800087c02 */ /* 0x000fe20008000f00 */
[----:B------:R-:W-:Y:S01]  /*0a90*/  @UP1 UIADD3 UR6, UPT, UPT, UR21, UR5, URZ ;  /* 0x0000000515061290 */ /* 0x000fe2000fffe0ff */
[----:B--2---:R-:W-:Y:S01]  /*0aa0*/  MOV R12, UR18 ;  /* 0x00000012000c7c02 */ /* 0x004fe20008000f00 */
[----:B------:R-:W-:Y:S01]  /*0ab0*/  @P1 IMAD R15, R15, UR5, R18 ;  /* 0x000000050f0f1c24 */ /* 0x000fe2000f8e0212 */
[----:B------:R-:W-:Y:S01]  /*0ac0*/  MOV R13, UR19 ;  /* 0x00000013000d7c02 */ /* 0x000fe20008000f00 */
[----:B------:R-:W-:Y:S01]  /*0ad0*/  @UP1 UIMAD.WIDE.U32 UR6, UR6, 0x4, UR16 ;  /* 0x00000004060618a5 */ /* 0x000fe2000f8e0010 */
[----:B------:R-:W-:Y:S01]  /*0ae0*/  @P0 IMAD.WIDE.U32 R6, R6, R7, UR10 ;  /* 0x0000000a06060e25 */ /* 0x000fe2000f8e0007 */
[----:B------:R-:W-:Y:S01]  /*0af0*/  MOV R11, UR13 ;  /* 0x0000000d000b7c02 */ /* 0x000fe20008000f00 */
[----:B------:R-:W3:Y:S02]  /*0b00*/  @P0 LDG.E R9, desc[UR22][R8.64] ;  /* 0x0000001608090981 */ /* 0x000ee4000c1e1900 */
[----:B------:R-:W-:-:S02]  /*0b10*/  IMAD.U32 R10, RZ, RZ, UR12 ;  /* 0x0000000cff0a7e24 */ /* 0x000fc4000f8e00ff */
[----:B0-----:R-:W-:Y:S01]  /*0b20*/  @P1 IMAD.WIDE.U32 R2, R15, 0x4, R12 ;  /* 0x000000040f021825 */ /* 0x001fe200078e000c */
[----:B------:R-:W-:Y:S01]  /*0b30*/  MOV R13, UR7 ;  /* 0x00000007000d7c02 */ /* 0x000fe20008000f00 */
[----:B------:R-:W2:Y:S01]  /*0b40*/  @P0 LDG.E R6, desc[UR22][R6.64] ;  /* 0x0000001606060981 */ /* 0x000ea2000c1e1900 */
[----:B------:R-:W-:-:S03]  /*0b50*/  MOV R12, UR6 ;  /* 0x00000006000c7c02 */ /* 0x000fc60008000f00 */
[----:B------:R-:W2:Y:S04]  /*0b60*/  @P0 LDG.E R11, desc[UR22][R10.64+0x4] ;  /* 0x000004160a0b0981 */ /* 0x000ea8000c1e1900 */
[----:B------:R-:W4:Y:S04]  /*0b70*/  @P1 LDG.E R2, desc[UR22][R2.64] ;  /* 0x0000001602021981 */ /* 0x000f28000c1e1900 */
[----:B------:R-:W4:Y:S01]  /*0b80*/  @P1 LDG.E R13, desc[UR22][R12.64] ;  /* 0x000000160c0d1981 */ /* 0x000f22000c1e1900 */
[----:B---3--:R-:W-:-:S04]  /*0b90*/  @P0 IMAD R14, R9, R14, R0 ;  /* 0x0000000e090e0224 */ /* 0x008fc800078e0200 */
[----:B--2---:R-:W-:-:S04]  /*0ba0*/  @P0 IMAD R0, R11, R6, R14 ;  /* 0x000000060b000224 */ /* 0x004fc800078e020e */
[----:B----4-:R-:W-:-:S07]  /*0bb0*/  @P1 IMAD R0, R13, R2, R0 ;  /* 0x000000020d001224 */ /* 0x010fce00078e0200 */
.L_x_3:
[----:B------:R-:W0:Y:S01]  /*0bc0*/  LDCU UR5, c[0x0][0x398] ;  /* 0x00007300ff0577ac */ /* 0x000e220008000800 */
[----:B------:R-:W1:Y:S01]  /*0bd0*/  LDC.64 R2, c[0x0][0x390] ;  /* 0x0000e400ff027b82 */ /* 0x000e620000000a00 */
[----:B------:R-:W-:-:S05]  /*0be0*/  MOV R7, UR25 ;  /* 0x0000001900077c02 */ /* 0x000fca0008000f00 */
[----:B------:R-:W-:Y:S01]  /*0bf0*/  IMAD R7, R7, UR4, R18 ;  /* 0x0000000407077c24 */ /* 0x000fe2000f8e0212 */
[----:B------:R-:W-:-:S04]  /*0c00*/  UIADD3 UR4, UPT, UPT, UR4, 0x1, URZ ;  /* 0x0000000104047890 */ /* 0x000fc8000fffe0ff */
[----:B0-----:R-:W-:-:S06]  /*0c10*/  UISETP.NE.AND UP1, UPT, UR4, UR5, UPT ;  /* 0x000000050400728c */ /* 0x001fcc000bf25270 */
[----:B------:R-:W-:Y:S01]  /*0c20*/  PLOP3.LUT P0, PT, PT, PT, UP1, 0x80, 0x8 ;  /* 0x000000000008781c */ /* 0x000fe20003f0f018 */
[----:B-1----:R-:W-:-:S05]  /*0c30*/  IMAD.WIDE.U32 R2, R7, 0x4, R2 ;  /* 0x0000000407027825 */ /* 0x002fca00078e0002 */
[----:B------:R0:W-:Y:S07]  /*0c40*/  STG.E desc[UR22][R2.64], R0 ;  /* 0x0000000002007986 */ /* 0x0001ee000c101916 */
[----:B------:R-:W-:Y:S05]  /*0c50*/  @!P0 EXIT ;  /* 0x000000000000894d */ /* 0x000fea0003800000 */
[----:B------:R-:W-:Y:S05]  /*0c60*/  BRA `(.L_x_5) ;  /* 0xfffffff400387947 */ /* 0x000fea000383ffff */
.L_x_0:
[C---:B------:R-:W-:Y:S01]  /*0c70*/  ISETP.GE.U32.AND P1, PT, R0.reuse, 0x8, PT ;  /* 0x000000080000780c */ /* 0x040fe20003f26070 */
[----:B------:R-:W-:Y:S01]  /*0c80*/  IMAD.MOV.U32 R3, RZ, RZ, RZ ;  /* 0x000000ffff037224 */ /* 0x000fe200078e00ff */
[----:B------:R-:W-:-:S04]  /*0c90*/  LOP3.LUT R2, R0, 0x7, RZ, 0xc0, !PT ;  /* 0x0000000700027812 */ /* 0x000fc800078ec0ff */
[----:B------:R-:W-:-:S07]  /*0ca0*/  ISETP.NE.AND P0, PT, R2, RZ, PT ;  /* 0x000000ff0200720c */ /* 0x000fce0003f05270 */
[----:B------:R-:W-:Y:S06]  /*0cb0*/  @!P1 BRA `(.L_x_6) ;  /* 0x00000000007c9947 */ /* 0x000fec0003800000 */
[----:B------:R-:W0:Y:S01]  /*0cc0*/  LDC.64 R4, c[0x0][0x390] ;  /* 0x0000e400ff047b82 */ /* 0x000e220000000a00 */
[----:B------:R-:W-:Y:S01]  /*0cd0*/  LOP3.LUT R3, R0, 0x7ffffff8, RZ, 0xc0, !PT ;  /* 0x7ffffff800037812 */ /* 0x000fe200078ec0ff */
[----:B------:R-:W-:-:S06]  /*0ce0*/  UMOV UR4, URZ ;  /* 0x000000ff00047c82 */ /* 0x000fcc0008000000 */
.L_x_7:
[----:B--2---:R-:W-:Y:S01]  /*0cf0*/  MOV R7, UR4 ;  /* 0x0000000400077c02 */ /* 0x004fe20008000f00 */
[----:B------:R-:W-:-:S04]  /*0d00*/  UIADD3 UR4, UPT, UPT, UR4, 0x8, URZ ;  /* 0x0000000804047890 */ /* 0x000fc8000fffe0ff */
[----:B-1----:R-:W-:Y:S02]  /*0d10*/  IMAD R7, R7, UR25, R18 ;  /* 0x0000001907077c24 */ /* 0x002fe4000f8e0212 */
[----:B------:R-:W-:-:S03]  /*0d20*/  ISETP.NE.AND P1, PT, R3, UR4, PT ;  /* 0x0000000403007c0c */ /* 0x000fc6000bf25270 */
[C---:B------:R-:W-:Y:S01]  /*0d30*/  IADD3 R9, PT, PT, R7.reuse, UR25, RZ ;  /* 0x0000001907097c10 */ /* 0x040fe2000fffe0ff */
[----:B0-----:R-:W-:-:S03]  /*0d40*/  IMAD.WIDE.U32 R6, R7, 0x4, R4 ;  /* 0x0000000407067825 */ /* 0x001fc600078e0004 */
[C---:B------:R-:W-:Y:S01]  /*0d50*/  IADD3 R11, PT, PT, R9.reuse, UR25, RZ ;  /* 0x00000019090b7c10 */ /* 0x040fe2000fffe0ff */
[--C-:B------:R-:W-:Y:S01]  /*0d60*/  IMAD.WIDE.U32 R8, R9, 0x4, R4.reuse ;  /* 0x0000000409087825 */ /* 0x100fe200078e0004 */
[----:B------:R2:W-:Y:S02]  /*0d70*/  STG.E desc[UR22][R6.64], RZ ;  /* 0x000000ff06007986 */ /* 0x0005e4000c101916 */
[C---:B------:R-:W-:Y:S01]  /*0d80*/  IADD3 R13, PT, PT, R11.reuse, UR25, RZ ;  /* 0x000000190b0d7c10 */ /* 0x040fe2000fffe0ff */
[--C-:B------:R-:W-:Y:S01]  /*0d90*/  IMAD.WIDE.U32 R10, R11, 0x4, R4.reuse ;  /* 0x000000040b0a7825 */ /* 0x100fe200078e0004 */
[----:B------:R2:W-:Y:S03]  /*0da0*/  STG.E desc[UR22][R8.64], RZ ;  /* 0x000000ff08007986 */ /* 0x0005e6000c101916 */
[C---:B------:R-:W-:Y:S01]  /*0db0*/  VIADD R15, R13.reuse, UR25 ;  /* 0x000000190d0f7c36 */ /* 0x040fe20008000000 */
[----:B------:R2:W-:Y:S01]  /*0dc0*/  STG.E desc[UR22][R10.64], RZ ;  /* 0x000000ff0a007986 */ /* 0x0005e2000c101916 */
[----:B------:R-:W-:-:S03]  /*0dd0*/  IMAD.WIDE.U32 R12, R13, 0x4, R4 ;  /* 0x000000040d0c7825 */ /* 0x000fc600078e0004 */
[C---:B------:R-:W-:Y:S01]  /*0de0*/  IADD3 R17, PT, PT, R15.reuse, UR25, RZ ;  /* 0x000000190f117c10 */ /* 0x040fe2000fffe0ff */
[--C-:B------:R-:W-:Y:S01]  /*0df0*/  IMAD.WIDE.U32 R14, R15, 0x4, R4.reuse ;  /* 0x000000040f0e7825 */ /* 0x100fe200078e0004 */
[----:B------:R2:W-:Y:S02]  /*0e00*/  STG.E desc[UR22][R12.64], RZ ;  /* 0x000000ff0c007986 */ /* 0x0005e4000c101916 */
[C---:B------:R-:W-:Y:S01]  /*0e10*/  IADD3 R21, PT, PT, R17.reuse, UR25, RZ ;  /* 0x0000001911157c10 */ /* 0x040fe2000fffe0ff */
[--C-:B------:R-:W-:Y:S01]  /*0e20*/  IMAD.WIDE.U32 R16, R17, 0x4, R4.reuse ;  /* 0x0000000411107825 */ /* 0x100fe200078e0004 */
[----:B------:R2:W-:Y:S02]  /*0e30*/  STG.E desc[UR22][R14.64], RZ ;  /* 0x000000ff0e007986 */ /* 0x0005e4000c101916 */
[C---:B------:R-:W-:Y:S01]  /*0e40*/  IADD3 R23, PT, PT, R21.reuse, UR25, RZ ;  /* 0x0000001915177c10 */ /* 0x040fe2000fffe0ff */
[--C-:B------:R-:W-:Y:S01]  /*0e50*/  IMAD.WIDE.U32 R20, R21, 0x4, R4.reuse ;  /* 0x0000000415147825 */ /* 0x100fe200078e0004 */
[----:B------:R2:W-:Y:S03]  /*0e60*/  STG.E desc[UR22][R16.64], RZ ;  /* 0x000000ff10007986 */ /* 0x0005e6000c101916 */
[----:B------:R-:W-:Y:S01]  /*0e70*/  IMAD.WIDE.U32 R22, R23, 0x4, R4 ;  /* 0x0000000417167825 */ /* 0x000fe200078e0004 */
[----:B------:R2:W-:Y:S04]  /*0e80*/  STG.E desc[UR22][R20.64], RZ ;  /* 0x000000ff14007986 */ /* 0x0005e8000c101916 */
[----:B------:R2:W-:Y:S01]  /*0e90*/  STG.E desc[UR22][R22.64], RZ ;  /* 0x000000ff16007986 */ /* 0x0005e2000c101916 */
[----:B------:R-:W-:Y:S05]  /*0ea0*/  @P1 BRA `(.L_x_7) ;  /* 0xfffffffc00901947 */ /* 0x000fea000383ffff */
.L_x_6:
[----:B------:R-:W-:Y:S05]  /*0eb0*/  @!P0 EXIT ;  /* 0x000000000000894d */ /* 0x000fea0003800000 */
[----:B------:R-:W-:Y:S02]  /*0ec0*/  ISETP.GE.U32.AND P0, PT, R2, 0x4, PT ;  /* 0x000000040200780c */ /* 0x000fe40003f06070 */
[----:B--2---:R-:W-:-:S04]  /*0ed0*/  LOP3.LUT R12, R0, 0x3, RZ, 0xc0, !PT ;  /* 0x00000003000c7812 */ /* 0x004fc800078ec0ff */
[----:B------:R-:W-:-:S07]  /*0ee0*/  ISETP.NE.AND P1, PT, R12, RZ, PT ;  /* 0x000000ff0c00720c */ /* 0x000fce0003f25270 */
[----:B------:R-:W-:Y:S06]  /*0ef0*/  @!P0 BRA `(.L_x_8) ;  /* 0x0000000000388947 */ /* 0x000fec0003800000 */
[----:B------:R-:W0:Y:S01]  /*0f00*/  LDC.64 R10, c[0x0][0x390] ;  /* 0x0000e400ff0a7b82 */ /* 0x000e220000000a00 */
[C---:B-1----:R-:W-:Y:S01]  /*0f10*/  IMAD R5, R3.reuse, UR25, R18 ;  /* 0x0000001903057c24 */ /* 0x042fe2000f8e0212 */
[----:B------:R-:W-:-:S04]  /*0f20*/  IADD3 R3, PT, PT, R3, 0x4, RZ ;  /* 0x0000000403037810 */ /* 0x000fc80007ffe0ff */
[----:B------:R-:W-:-:S05]  /*0f30*/  IADD3 R7, PT, PT, R5, UR25, RZ ;  /* 0x0000001905077c10 */ /* 0x000fca000fffe0ff */
[----:B------:R-:W-:-:S05]  /*0f40*/  VIADD R9, R7, UR25 ;  /* 0x0000001907097c36 */ /* 0x000fca0008000000 */
[----:B------:R-:W-:Y:S01]  /*0f50*/  IADD3 R13, PT, PT, R9, UR25, RZ ;  /* 0x00000019090d7c10 */ /* 0x000fe2000fffe0ff */
[----:B0-----:R-:W-:-:S04]  /*0f60*/  IMAD.WIDE.U32 R4, R5, 0x4, R10 ;  /* 0x0000000405047825 */ /* 0x001fc800078e000a */
[--C-:B------:R-:W-:Y:S01]  /*0f70*/  IMAD.WIDE.U32 R6, R7, 0x4, R10.reuse ;  /* 0x0000000407067825 */ /* 0x100fe200078e000a */
[----:B------:R0:W-:Y:S03]  /*0f80*/  STG.E desc[UR22][R4.64], RZ ;  /* 0x000000ff04007986 */ /* 0x0001e6000c101916 */
[--C-:B------:R-:W-:Y:S01]  /*0f90*/  IMAD.WIDE.U32 R8, R9, 0x4, R10.reuse ;  /* 0x0000000409087825 */ /* 0x100fe200078e000a */
[----:B------:R0:W-:Y:S03]  /*0fa0*/  STG.E desc[UR22][R6.64], RZ ;  /* 0x000000ff06007986 */ /* 0x0001e6000c101916 */
[----:B------:R-:W-:Y:S01]  /*0fb0*/  IMAD.WIDE.U32 R10, R13, 0x4, R10 ;  /* 0x000000040d0a7825 */ /* 0x000fe200078e000a */
[----:B------:R0:W-:Y:S04]  /*0fc0*/  STG.E desc[UR22][R8.64], RZ ;  /* 0x000000ff08007986 */ /* 0x0001e8000c101916 */
[----:B------:R0:W-:Y:S02]  /*0fd0*/  STG.E desc[UR22][R10.64], RZ ;  /* 0x000000ff0a007986 */ /* 0x0001e4000c101916 */
.L_x_8:
[----:B------:R-:W-:Y:S05]  /*0fe0*/  @!P1 EXIT ;  /* 0x000000000000994d */ /* 0x000fea0003800000 */
[----:B------:R-:W-:Y:S02]  /*0ff0*/  ISETP.NE.AND P0, PT, R12, 0x1, PT ;  /* 0x000000010c00780c */ /* 0x000fe40003f05270 */
[----:B------:R-:W-:-:S04]  /*1000*/  LOP3.LUT R0, R0, 0x1, RZ, 0xc0, !PT ;  /* 0x0000000100007812 */ /* 0x000fc800078ec0ff */
[----:B------:R-:W-:-:S07]  /*1010*/  ISETP.NE.U32.AND P1, PT, R0, 0x1, PT ;  /* 0x000000010000780c */ /* 0x000fce0003f25070 */
[----:B------:R-:W-:Y:S06]  /*1020*/  @!P0 BRA `(.L_x_9) ;  /* 0x0000000000208947 */ /* 0x000fec0003800000 */
[----:B0-----:R-:W0:Y:S01]  /*1030*/  LDC.64 R4, c[0x0][0x390] ;  /* 0x0000e400ff047b82 */ /* 0x001e220000000a00 */
[C---:B-1----:R-:W-:Y:S01]  /*1040*/  IMAD R7, R3.reuse, UR25, R18 ;  /* 0x0000001903077c24 */ /* 0x042fe2000f8e0212 */
[----:B------:R-:W-:-:S04]  /*1050*/  IADD3 R3, PT, PT, R3, 0x2, RZ ;  /* 0x0000000203037810 */ /* 0x000fc80007ffe0ff */
[C---:B------:R-:W-:Y:S01]  /*1060*/  IADD3 R9, PT, PT, R7.reuse, UR25, RZ ;  /* 0x0000001907097c10 */ /* 0x040fe2000fffe0ff */
[----:B0-----:R-:W-:-:S04]  /*1070*/  IMAD.WIDE.U32 R6, R7, 0x4, R4 ;  /* 0x0000000407067825 */ /* 0x001fc800078e0004 */
[----:B------:R-:W-:Y:S01]  /*1080*/  IMAD.WIDE.U32 R4, R9, 0x4, R4 ;  /* 0x0000000409047825 */ /* 0x000fe200078e0004 */
[----:B------:R2:W-:Y:S04]  /*1090*/  STG.E desc[UR22][R6.64], RZ ;  /* 0x000000ff06007986 */ /* 0x0005e8000c101916 */
[----:B------:R2:W-:Y:S02]  /*10a0*/  STG.E desc[UR22][R4.64], RZ ;  /* 0x000000ff04007986 */ /* 0x0005e4000c101916 */
.L_x_9:
[----:B------:R-:W-:Y:S05]  /*10b0*/  @P1 EXIT ;  /* 0x000000000000194d */ /* 0x000fea0003800000 */
[----:B0-2---:R-:W0:Y:S01]  /*10c0*/  LDC.64 R4, c[0x0][0x390] ;  /* 0x0000e400ff047b82 */ /* 0x005e220000000a00 */
[----:B-1----:R-:W-:-:S04]  /*10d0*/  IMAD R3, R3, UR25, R18 ;  /* 0x0000001903037c24 */ /* 0x002fc8000f8e0212 */
[----:B0-----:R-:W-:-:S05]  /*10e0*/  IMAD.WIDE.U32 R2, R3, 0x4, R4 ;  /* 0x0000000403027825 */ /* 0x001fca00078e0004 */
[----:B------:R-:W-:Y:S01]  /*10f0*/  STG.E desc[UR22][R2.64], RZ ;  /* 0x000000ff02007986 */ /* 0x000fe2000c101916 */
[----:B------:R-:W-:Y:S05]  /*1100*/  EXIT ;  /* 0x000000000000794d */ /* 0x000fea0003800000 */
.L_x_10:
[----:B------:R-:W-:-:S00]  /*1110*/  BRA `(.L_x_10) ;  /* 0xfffffffc00fc7947 */ /* 0x000fc0000383ffff */
[----:B------:R-:W-:-:S00]  /*1120*/  NOP ;  /* 0x0000000000007918 */ /* 0x000fc00000000000 */
        /* <DEDUP_REMOVED lines=13> */
.L_x_11:


//--------------------- .nv.shared.reserved.0     --------------------------
	.section	.nv.shared.reserved.0,"aw",@nobits
	.weak		__nv_reservedSMEM_offset_0_alias
	.size		__nv_reservedSMEM_offset_0_alias, 0, 64
	.other		__nv_reservedSMEM_offset_0_alias,@"STO_CUDA_RESERVED_SHARED STV_DEFAULT"
__nv_reservedSMEM_offset_0_alias:
	.zero		0
	.zero		64


//--------------------- .nv.constant0._Z9kernelcolPiS_S_ii --------------------------
	.section	.nv.constant0._Z9kernelcolPiS_S_ii,"a",@progbits
	.sectionflags	@""
	.align	4
.nv.constant0._Z9kernelcolPiS_S_ii:
	.zero		928


//--------------------- SYMBOLS --------------------------

	.type		.nv.reservedSmem.offset0,@object
	.size		.nv.reservedSmem.offset0,0x4
